	.headerflags	@"EF_CUDA_TEXMODE_UNIFIED EF_CUDA_64BIT_ADDRESS EF_CUDA_ACCELERATORS EF_CUDA_SM90 EF_CUDA_VIRTUAL_SM(EF_CUDA_SM90)"
	.elftype	@"ET_EXEC"


//--------------------- .nv.info                  --------------------------
	.section	.nv.info,"",@"SHT_CUDA_INFO"
	.align	4


	//----- nvinfo : EIATTR_REGCOUNT
	.align		4
        /*0000*/ 	.byte	0x04, 0x2f
        /*0002*/ 	.short	(.L_1 - .L_0)
	.align		4
.L_0:
        /*0004*/ 	.word	index@(triton_poi_fused_add_mul_rsub_0)
        /*0008*/ 	.word	0x00000012


	//----- nvinfo : EIATTR_MIN_STACK_SIZE
	.align		4
.L_1:
        /*000c*/ 	.byte	0x04, 0x12
        /*000e*/ 	.short	(.L_3 - .L_2)
	.align		4
.L_2:
        /*0010*/ 	.word	index@(triton_poi_fused_add_mul_rsub_0)
        /*0014*/ 	.word	0x00000000


	//----- nvinfo : EIATTR_FRAME_SIZE
	.align		4
.L_3:
        /*0018*/ 	.byte	0x04, 0x11
        /*001a*/ 	.short	(.L_5 - .L_4)
	.align		4
.L_4:
        /*001c*/ 	.word	index@(triton_poi_fused_add_mul_rsub_0)
        /*0020*/ 	.word	0x00000000


	//----- nvinfo : EIATTR_MIN_STACK_SIZE
	.align		4
.L_5:
        /*0024*/ 	.byte	0x04, 0x12
        /*0026*/ 	.short	(.L_7 - .L_6)
	.align		4
.L_6:
        /*0028*/ 	.word	index@(triton_poi_fused_add_mul_rsub_0)
        /*002c*/ 	.word	0x00000000
.L_7:


//--------------------- .nv.info.triton_poi_fused_add_mul_rsub_0 --------------------------
	.section	.nv.info.triton_poi_fused_add_mul_rsub_0,"",@"SHT_CUDA_INFO"
	.sectionflags	@""
	.align	4


	//----- nvinfo : EIATTR_CUDA_API_VERSION
	.align		4
        /*0000*/ 	.byte	0x04, 0x37
        /*0002*/ 	.short	(.L_9 - .L_8)
.L_8:
        /*0004*/ 	.word	0x0000007c


	//----- nvinfo : EIATTR_KPARAM_INFO
	.align		4
.L_9:
        /*0008*/ 	.byte	0x04, 0x17
        /*000a*/ 	.short	(.L_11 - .L_10)
.L_10:
        /*000c*/ 	.word	0x00000000
        /*0010*/ 	.short	0x0003
        /*0012*/ 	.short	0x0018
        /*0014*/ 	.byte	0x00, 0xf0, 0x11, 0x00


	//----- nvinfo : EIATTR_KPARAM_INFO
	.align		4
.L_11:
        /*0018*/ 	.byte	0x04, 0x17
        /*001a*/ 	.short	(.L_13 - .L_12)
.L_12:
        /*001c*/ 	.word	0x00000000
        /*0020*/ 	.short	0x0002
        /*0022*/ 	.short	0x0010
        /*0024*/ 	.byte	0x00, 0xf4, 0x21, 0x00


	//----- nvinfo : EIATTR_KPARAM_INFO
	.align		4
.L_13:
        /*0028*/ 	.byte	0x04, 0x17
        /*002a*/ 	.short	(.L_15 - .L_14)
.L_14:
        /*002c*/ 	.word	0x00000000
        /*0030*/ 	.short	0x0001
        /*0032*/ 	.short	0x0008
        /*0034*/ 	.byte	0x00, 0xf4, 0x21, 0x00


	//----- nvinfo : EIATTR_KPARAM_INFO
	.align		4
.L_15:
        /*0038*/ 	.byte	0x04, 0x17
        /*003a*/ 	.short	(.L_17 - .L_16)
.L_16:
        /*003c*/ 	.word	0x00000000
        /*0040*/ 	.short	0x0000
        /*0042*/ 	.short	0x0000
        /*0044*/ 	.byte	0x00, 0xf4, 0x21, 0x00


	//----- nvinfo : EIATTR_SPARSE_MMA_MASK
	.align		4
.L_17:
        /*0048*/ 	.byte	0x03, 0x50
        /*004a*/ 	.short	0x0000


	//----- nvinfo : EIATTR_MAXREG_COUNT
	.align		4
        /*004c*/ 	.byte	0x03, 0x1b
        /*004e*/ 	.short	0x00ff


	//----- nvinfo : EIATTR_EXIT_INSTR_OFFSETS
	.align		4
        /*0050*/ 	.byte	0x04, 0x1c
        /*0052*/ 	.short	(.L_19 - .L_18)


	//   ....[0]....
.L_18:
        /*0054*/ 	.word	0x000001a0


	//   ....[1]....
        /*0058*/ 	.word	0x000001c0


	//----- nvinfo : EIATTR_REQNTID
	.align		4
.L_19:
        /*005c*/ 	.byte	0x04, 0x10
        /*005e*/ 	.short	(.L_21 - .L_20)
.L_20:
        /*0060*/ 	.word	0x00000080
        /*0064*/ 	.word	0x00000001
        /*0068*/ 	.word	0x00000001


	//----- nvinfo : EIATTR_CBANK_PARAM_SIZE
	.align		4
.L_21:
        /*006c*/ 	.byte	0x03, 0x19
        /*006e*/ 	.short	0x001c


	//----- nvinfo : EIATTR_PARAM_CBANK
	.align		4
        /*0070*/ 	.byte	0x04, 0x0a
        /*0072*/ 	.short	(.L_23 - .L_22)
	.align		4
.L_22:
        /*0074*/ 	.word	index@(.nv.constant0.triton_poi_fused_add_mul_rsub_0)
        /*0078*/ 	.short	0x0210
        /*007a*/ 	.short	0x001c


	//----- nvinfo : EIATTR_SW_WAR
	.align		4
.L_23:
        /*007c*/ 	.byte	0x04, 0x36
        /*007e*/ 	.short	(.L_25 - .L_24)
.L_24:
        /*0080*/ 	.word	0x00000008
.L_25:


//--------------------- .nv.callgraph             --------------------------
	.section	.nv.callgraph,"",@"SHT_CUDA_CALLGRAPH"
	.align	4
	.sectionentsize	8
	.align		4
        /*0000*/ 	.word	0x00000000
	.align		4
        /*0004*/ 	.word	0xffffffff
	.align		4
        /*0008*/ 	.word	0x00000000
	.align		4
        /*000c*/ 	.word	0xfffffffe
	.align		4
        /*0010*/ 	.word	0x00000000
	.align		4
        /*0014*/ 	.word	0xfffffffd
	.align		4
        /*0018*/ 	.word	0x00000000
	.align		4
        /*001c*/ 	.word	0xfffffffc


//--------------------- .text.triton_poi_fused_add_mul_rsub_0 --------------------------
	.section	.text.triton_poi_fused_add_mul_rsub_0,"ax",@progbits
	.align	128
        .global         triton_poi_fused_add_mul_rsub_0
        .type           triton_poi_fused_add_mul_rsub_0,@function
        .size           triton_poi_fused_add_mul_rsub_0,(.L_x_1 - triton_poi_fused_add_mul_rsub_0)
        .other          triton_poi_fused_add_mul_rsub_0,@"STO_CUDA_ENTRY STV_DEFAULT"
triton_poi_fused_add_mul_rsub_0:
.text.triton_poi_fused_add_mul_rsub_0:
[----:B------:R-:W0:Y:S02]  /*0000*/  LDC R1, c[0x0][0x28] ;  /* 0x00000a00ff017b82 */ /* 0x000e240000000800 */
[----:B------:R-:W1:Y:S01]  /*0010*/  S2R R0, SR_TID.X ;  /* 0x0000000000007919 */ /* 0x000e620000002100 */
[----:B------:R-:W2:Y:S01]  /*0020*/  LDC.64 R2, c[0x0][0x218] ;  /* 0x00008600ff027b82 */ /* 0x000ea20000000a00 */
[----:B------:R-:W-:Y:S01]  /*0030*/  CS2R R10, SRZ ;  /* 0x00000000000a7805 */ /* 0x000fe2000001ff00 */
[----:B------:R-:W-:Y:S01]  /*0040*/  ULDC.64 UR4, c[0x0][0x208] ;  /* 0x0000820000047ab9 */ /* 0x000fe20000000a00 */
[----:B------:R-:W3:Y:S01]  /*0050*/  S2R R9, SR_CTAID.X ;  /* 0x0000000000097919 */ /* 0x000ee20000002500 */
[----:B------:R-:W-:-:S04]  /*0060*/  CS2R R12, SRZ ;  /* 0x00000000000c7805 */ /* 0x000fc8000001ff00 */
[----:B------:R-:W4:Y:S08]  /*0070*/  LDC.64 R6, c[0x0][0x210] ;  /* 0x00008400ff067b82 */ /* 0x000f300000000a00 */
[----:B------:R-:W5:Y:S01]  /*0080*/  LDC.64 R4, c[0x0][0x220] ;  /* 0x00008800ff047b82 */ /* 0x000f620000000a00 */
[----:B-1----:R-:W-:-:S04]  /*0090*/  SHF.L.U32 R0, R0, 0x1, RZ ;  /* 0x0000000100007819 */ /* 0x002fc800000006ff */
[----:B------:R-:W-:-:S04]  /*00a0*/  LOP3.LUT R0, R0, 0xfe, RZ, 0xc0, !PT ;  /* 0x000000fe00007812 */ /* 0x000fc800078ec0ff */
[----:B---3--:R-:W-:-:S04]  /*00b0*/  LEA R9, R9, R0, 0x8 ;  /* 0x0000000009097211 */ /* 0x008fc800078e40ff */
[C---:B------:R-:W-:Y:S01]  /*00c0*/  ISETP.GE.AND P0, PT, R9.reuse, 0x100, PT ;  /* 0x000001000900780c */ /* 0x040fe20003f06270 */
[----:B--2---:R-:W-:-:S04]  /*00d0*/  IMAD.WIDE R2, R9, 0x4, R2 ;  /* 0x0000000409027825 */ /* 0x004fc800078e0202 */
[----:B----4-:R-:W-:-:S04]  /*00e0*/  IMAD.WIDE R6, R9, 0x4, R6 ;  /* 0x0000000409067825 */ /* 0x010fc800078e0206 */
[----:B-----5:R-:W-:Y:S01]  /*00f0*/  IMAD.WIDE R4, R9, 0x4, R4 ;  /* 0x0000000409047825 */ /* 0x020fe200078e0204 */
[----:B------:R-:W-:-:S03]  /*0100*/  CS2R R8, SRZ ;  /* 0x0000000000087805 */ /* 0x000fc6000001ff00 */
[----:B------:R-:W2:Y:S04]  /*0110*/  @!P0 LDG.E.64 R10, desc[UR4][R2.64] ;  /* 0x00000004020a8981 */ /* 0x000ea8000c1e1b00 */
[----:B------:R-:W3:Y:S04]  /*0120*/  @!P0 LDG.E.64 R12, desc[UR4][R6.64] ;  /* 0x00000004060c8981 */ /* 0x000ee8000c1e1b00 */
[----:B------:R-:W4:Y:S01]  /*0130*/  @!P0 LDG.E.64 R8, desc[UR4][R4.64] ;  /* 0x0000000404088981 */ /* 0x000f22000c1e1b00 */
[----:B--2---:R-:W-:Y:S01]  /*0140*/  FADD R15, -R10, 1 ;  /* 0x3f8000000a0f7421 */ /* 0x004fe20000000100 */
[----:B------:R-:W-:-:S03]  /*0150*/  FADD R0, -R11, 1 ;  /* 0x3f8000000b007421 */ /* 0x000fc60000000100 */
[----:B---3--:R-:W-:Y:S01]  /*0160*/  FMUL R15, R15, R12 ;  /* 0x0000000c0f0f7220 */ /* 0x008fe20000400000 */
[----:B------:R-:W-:-:S03]  /*0170*/  FMUL R0, R0, R13 ;  /* 0x0000000d00007220 */ /* 0x000fc60000400000 */
[----:B----4-:R-:W-:Y:S01]  /*0180*/  FFMA R8, R8, R10, R15 ;  /* 0x0000000a08087223 */ /* 0x010fe2000000000f */
[----:B------:R-:W-:Y:S01]  /*0190*/  FFMA R9, R9, R11, R0 ;  /* 0x0000000b09097223 */ /* 0x000fe20000000000 */
[----:B------:R-:W-:Y:S06]  /*01a0*/  @P0 EXIT ;  /* 0x000000000000094d */ /* 0x000fec0003800000 */
[----:B------:R-:W-:Y:S01]  /*01b0*/  STG.E.64 desc[UR4][R6.64], R8 ;  /* 0x0000000806007986 */ /* 0x000fe2000c101b04 */
[----:B------:R-:W-:Y:S05]  /*01c0*/  EXIT ;  /* 0x000000000000794d */ /* 0x000fea0003800000 */
.L_x_0:
[----:B------:R-:W-:-:S00]  /*01d0*/  BRA `(.L_x_0) ;  /* 0xfffffffc00fc7947 */ /* 0x000fc0000383ffff */
[----:B------:R-:W-:-:S00]  /*01e0*/  NOP ;  /* 0x0000000000007918 */ /* 0x000fc00000000000 */
        /* <DEDUP_REMOVED lines=9> */
.L_x_1:


//--------------------- .nv.constant0.triton_poi_fused_add_mul_rsub_0 --------------------------
	.section	.nv.constant0.triton_poi_fused_add_mul_rsub_0,"a",@progbits
	.sectionflags	@""
	.align	4
.nv.constant0.triton_poi_fused_add_mul_rsub_0:
	.zero		556
